//
// Generated by NVIDIA NVVM Compiler
//
// Compiler Build ID: CL-36424714
// Cuda compilation tools, release 13.0, V13.0.88
// Based on NVVM 20.0.0
//

.version 9.0
.target sm_100
.address_size 64

	// .globl	_Z12reduceForMaxPdS_j

.visible .entry _Z12reduceForMaxPdS_j(
	.param .u64 .ptr .align 1 _Z12reduceForMaxPdS_j_param_0,
	.param .u64 .ptr .align 1 _Z12reduceForMaxPdS_j_param_1,
	.param .u32 _Z12reduceForMaxPdS_j_param_2
)
{
	.reg .pred 	%p<6>;
	.reg .b32 	%r<10>;
	.reg .b64 	%rd<13>;
	.reg .b64 	%fd<7>;

	ld.param.u64 	%rd4, [_Z12reduceForMaxPdS_j_param_0];
	ld.param.u64 	%rd3, [_Z12reduceForMaxPdS_j_param_1];
	ld.param.u32 	%r6, [_Z12reduceForMaxPdS_j_param_2];
	cvta.to.global.u64 	%rd5, %rd4;
	mov.u32 	%r1, %tid.x;
	mov.u32 	%r2, %ctaid.x;
	mov.u32 	%r9, %ntid.x;
	mul.lo.s32 	%r7, %r2, %r9;
	add.s32 	%r8, %r7, %r1;
	mul.wide.u32 	%rd6, %r7, 8;
	add.s64 	%rd1, %rd5, %rd6;
	setp.ge.u32 	%p1, %r8, %r6;
	@%p1 bra 	$L__BB0_8;
	setp.lt.u32 	%p2, %r9, 2;
	@%p2 bra 	$L__BB0_6;
	mul.wide.u32 	%rd7, %r1, 8;
	add.s64 	%rd2, %rd1, %rd7;
$L__BB0_3:
	shr.u32 	%r5, %r9, 1;
	setp.ge.u32 	%p3, %r1, %r5;
	@%p3 bra 	$L__BB0_5;
	ld.global.f64 	%fd1, [%rd2];
	abs.f64 	%fd2, %fd1;
	mul.wide.u32 	%rd8, %r5, 8;
	add.s64 	%rd9, %rd2, %rd8;
	ld.global.f64 	%fd3, [%rd9];
	abs.f64 	%fd4, %fd3;
	max.f64 	%fd5, %fd2, %fd4;
	st.global.f64 	[%rd2], %fd5;
$L__BB0_5:
	bar.sync 	0;
	setp.gt.u32 	%p4, %r9, 3;
	mov.u32 	%r9, %r5;
	@%p4 bra 	$L__BB0_3;
$L__BB0_6:
	setp.ne.s32 	%p5, %r1, 0;
	@%p5 bra 	$L__BB0_8;
	ld.global.f64 	%fd6, [%rd1];
	cvta.to.global.u64 	%rd10, %rd3;
	mul.wide.u32 	%rd11, %r2, 8;
	add.s64 	%rd12, %rd10, %rd11;
	st.global.f64 	[%rd12], %fd6;
$L__BB0_8:
	ret;

}
	// .globl	_Z11swapVectorsPdS_j
.visible .entry _Z11swapVectorsPdS_j(
	.param .u64 .ptr .align 1 _Z11swapVectorsPdS_j_param_0,
	.param .u64 .ptr .align 1 _Z11swapVectorsPdS_j_param_1,
	.param .u32 _Z11swapVectorsPdS_j_param_2
)
{
	.reg .pred 	%p<2>;
	.reg .b32 	%r<6>;
	.reg .b64 	%rd<8>;
	.reg .b64 	%fd<3>;

	ld.param.u64 	%rd1, [_Z11swapVectorsPdS_j_param_0];
	ld.param.u64 	%rd2, [_Z11swapVectorsPdS_j_param_1];
	ld.param.u32 	%r2, [_Z11swapVectorsPdS_j_param_2];
	mov.u32 	%r3, %ctaid.x;
	mov.u32 	%r4, %ntid.x;
	mov.u32 	%r5, %tid.x;
	mad.lo.s32 	%r1, %r3, %r4, %r5;
	setp.ge.u32 	%p1, %r1, %r2;
	@%p1 bra 	$L__BB1_2;
	cvta.to.global.u64 	%rd3, %rd1;
	cvta.to.global.u64 	%rd4, %rd2;
	mul.wide.u32 	%rd5, %r1, 8;
	add.s64 	%rd6, %rd3, %rd5;
	ld.global.f64 	%fd1, [%rd6];
	add.s64 	%rd7, %rd4, %rd5;
	ld.global.f64 	%fd2, [%rd7];
	st.global.f64 	[%rd6], %fd2;
	st.global.f64 	[%rd7], %fd1;
$L__BB1_2:
	ret;

}
	// .globl	_Z14eliminateOnGPUPdS_dj
.visible .entry _Z14eliminateOnGPUPdS_dj(
	.param .u64 .ptr .align 1 _Z14eliminateOnGPUPdS_dj_param_0,
	.param .u64 .ptr .align 1 _Z14eliminateOnGPUPdS_dj_param_1,
	.param .f64 _Z14eliminateOnGPUPdS_dj_param_2,
	.param .u32 _Z14eliminateOnGPUPdS_dj_param_3
)
{
	.reg .pred 	%p<2>;
	.reg .b32 	%r<6>;
	.reg .b64 	%rd<8>;
	.reg .b64 	%fd<6>;

	ld.param.u64 	%rd1, [_Z14eliminateOnGPUPdS_dj_param_0];
	ld.param.u64 	%rd2, [_Z14eliminateOnGPUPdS_dj_param_1];
	ld.param.f64 	%fd1, [_Z14eliminateOnGPUPdS_dj_param_2];
	ld.param.u32 	%r2, [_Z14eliminateOnGPUPdS_dj_param_3];
	mov.u32 	%r3, %ctaid.x;
	mov.u32 	%r4, %ntid.x;
	mov.u32 	%r5, %tid.x;
	mad.lo.s32 	%r1, %r3, %r4, %r5;
	setp.ge.u32 	%p1, %r1, %r2;
	@%p1 bra 	$L__BB2_2;
	cvta.to.global.u64 	%rd3, %rd1;
	cvta.to.global.u64 	%rd4, %rd2;
	mul.wide.u32 	%rd5, %r1, 8;
	add.s64 	%rd6, %rd3, %rd5;
	ld.global.f64 	%fd2, [%rd6];
	mul.f64 	%fd3, %fd1, %fd2;
	add.s64 	%rd7, %rd4, %rd5;
	ld.global.f64 	%fd4, [%rd7];
	sub.f64 	%fd5, %fd4, %fd3;
	st.global.f64 	[%rd7], %fd5;
$L__BB2_2:
	ret;

}
	// .globl	_Z9addKernelPiPKiS1_
.visible .entry _Z9addKernelPiPKiS1_(
	.param .u64 .ptr .align 1 _Z9addKernelPiPKiS1__param_0,
	.param .u64 .ptr .align 1 _Z9addKernelPiPKiS1__param_1,
	.param .u64 .ptr .align 1 _Z9addKernelPiPKiS1__param_2
)
{
	.reg .b32 	%r<5>;
	.reg .b64 	%rd<11>;

	ld.param.u64 	%rd1, [_Z9addKernelPiPKiS1__param_0];
	ld.param.u64 	%rd2, [_Z9addKernelPiPKiS1__param_1];
	ld.param.u64 	%rd3, [_Z9addKernelPiPKiS1__param_2];
	cvta.to.global.u64 	%rd4, %rd1;
	cvta.to.global.u64 	%rd5, %rd3;
	cvta.to.global.u64 	%rd6, %rd2;
	mov.u32 	%r1, %tid.x;
	mul.wide.u32 	%rd7, %r1, 4;
	add.s64 	%rd8, %rd6, %rd7;
	ld.global.u32 	%r2, [%rd8];
	add.s64 	%rd9, %rd5, %rd7;
	ld.global.u32 	%r3, [%rd9];
	add.s32 	%r4, %r3, %r2;
	add.s64 	%rd10, %rd4, %rd7;
	st.global.u32 	[%rd10], %r4;
	ret;

}


// ===== COMPILED SASS (sm_100) =====

	.target	sm_100

	.elftype	@"ET_EXEC"


//--------------------- .note.nv.tkinfo           --------------------------
	.section	.note.nv.tkinfo,"",@"SHT_NOTE"
	.sectionflags	@"SHF_NOTE_NV_TKINFO"
	.tkinfo
        /*0018*/ 	.word	0x00000002
        /*0030*/ 	.string	""
        /*0030*/ 	.string	"ptxas"
        /*0030*/ 	.string	"Cuda compilation tools, release 13.0, V13.0.88"
        /*0030*/ 	.string	"Build cuda_13.0.r13.0/compiler.36424714_0"
        /*0030*/ 	.string	"-arch sm_100 -m 64 "



//--------------------- .note.nv.cuinfo           --------------------------
	.section	.note.nv.cuinfo,"",@"SHT_NOTE"
	.sectionflags	@"SHF_NOTE_NV_CUINFO"
        /*0018*/ 	.short	0x0002
        /*001a*/ 	.short	0x0064
        /*001c*/ 	.short	0x0082
	.zero		2


//--------------------- .nv.info                  --------------------------
	.section	.nv.info,"",@"SHT_CUDA_INFO"
	.align	4


	//----- nvinfo : EIATTR_REGCOUNT
	.align		4
        /*0000*/ 	.byte	0x04, 0x2f
        /*0002*/ 	.short	(.L_1 - .L_0)
	.align		4
.L_0:
        /*0004*/ 	.word	index@(_Z12reduceForMaxPdS_j)
        /*0008*/ 	.word	0x00000014


	//----- nvinfo : EIATTR_FRAME_SIZE
	.align		4
.L_1:
        /*000c*/ 	.byte	0x04, 0x11
        /*000e*/ 	.short	(.L_3 - .L_2)
	.align		4
.L_2:
        /*0010*/ 	.word	index@(_Z12reduceForMaxPdS_j)
        /*0014*/ 	.word	0x00000000


	//----- nvinfo : EIATTR_REGCOUNT
	.align		4
.L_3:
        /*0018*/ 	.byte	0x04, 0x2f
        /*001a*/ 	.short	(.L_5 - .L_4)
	.align		4
.L_4:
        /*001c*/ 	.word	index@(_Z11swapVectorsPdS_j)
        /*0020*/ 	.word	0x0000000c


	//----- nvinfo : EIATTR_FRAME_SIZE
	.align		4
.L_5:
        /*0024*/ 	.byte	0x04, 0x11
        /*0026*/ 	.short	(.L_7 - .L_6)
	.align		4
.L_6:
        /*0028*/ 	.word	index@(_Z11swapVectorsPdS_j)
        /*002c*/ 	.word	0x00000000


	//----- nvinfo : EIATTR_REGCOUNT
	.align		4
.L_7:
        /*0030*/ 	.byte	0x04, 0x2f
        /*0032*/ 	.short	(.L_9 - .L_8)
	.align		4
.L_8:
        /*0034*/ 	.word	index@(_Z14eliminateOnGPUPdS_dj)
        /*0038*/ 	.word	0x0000000a


	//----- nvinfo : EIATTR_FRAME_SIZE
	.align		4
.L_9:
        /*003c*/ 	.byte	0x04, 0x11
        /*003e*/ 	.short	(.L_11 - .L_10)
	.align		4
.L_10:
        /*0040*/ 	.word	index@(_Z14eliminateOnGPUPdS_dj)
        /*0044*/ 	.word	0x00000000


	//----- nvinfo : EIATTR_REGCOUNT
	.align		4
.L_11:
        /*0048*/ 	.byte	0x04, 0x2f
        /*004a*/ 	.short	(.L_13 - .L_12)
	.align		4
.L_12:
        /*004c*/ 	.word	index@(_Z9addKernelPiPKiS1_)
        /*0050*/ 	.word	0x0000000c


	//----- nvinfo : EIATTR_FRAME_SIZE
	.align		4
.L_13:
        /*0054*/ 	.byte	0x04, 0x11
        /*0056*/ 	.short	(.L_15 - .L_14)
	.align		4
.L_14:
        /*0058*/ 	.word	index@(_Z9addKernelPiPKiS1_)
        /*005c*/ 	.word	0x00000000


	//----- nvinfo : EIATTR_MIN_STACK_SIZE
	.align		4
.L_15:
        /*0060*/ 	.byte	0x04, 0x12
        /*0062*/ 	.short	(.L_17 - .L_16)
	.align		4
.L_16:
        /*0064*/ 	.word	index@(_Z9addKernelPiPKiS1_)
        /*0068*/ 	.word	0x00000000


	//----- nvinfo : EIATTR_MIN_STACK_SIZE
	.align		4
.L_17:
        /*006c*/ 	.byte	0x04, 0x12
        /*006e*/ 	.short	(.L_19 - .L_18)
	.align		4
.L_18:
        /*0070*/ 	.word	index@(_Z14eliminateOnGPUPdS_dj)
        /*0074*/ 	.word	0x00000000


	//----- nvinfo : EIATTR_MIN_STACK_SIZE
	.align		4
.L_19:
        /*0078*/ 	.byte	0x04, 0x12
        /*007a*/ 	.short	(.L_21 - .L_20)
	.align		4
.L_20:
        /*007c*/ 	.word	index@(_Z11swapVectorsPdS_j)
        /*0080*/ 	.word	0x00000000


	//----- nvinfo : EIATTR_MIN_STACK_SIZE
	.align		4
.L_21:
        /*0084*/ 	.byte	0x04, 0x12
        /*0086*/ 	.short	(.L_23 - .L_22)
	.align		4
.L_22:
        /*0088*/ 	.word	index@(_Z12reduceForMaxPdS_j)
        /*008c*/ 	.word	0x00000000
.L_23:


//--------------------- .nv.compat                --------------------------
	.section	.nv.compat,"",@"SHT_CUDA_COMPAT_INFO"
	.align	4
        /*0000*/ 	.byte	0x02, 0x09, 0x00, 0x00, 0x02, 0x02, 0x01, 0x00, 0x02, 0x05, 0x05, 0x00, 0x03, 0x07, 0x01, 0x01
        /*0010*/ 	.byte	0x02, 0x03, 0x00, 0x00, 0x02, 0x06, 0x01, 0x00, 0x04, 0x0b, 0x08, 0x00, 0x01, 0x00, 0x00, 0x00
        /*0020*/ 	.byte	0x00, 0x00, 0x00, 0x00


//--------------------- .nv.info._Z9addKernelPiPKiS1_ --------------------------
	.section	.nv.info._Z9addKernelPiPKiS1_,"",@"SHT_CUDA_INFO"
	.sectionflags	@""
	.align	4


	//----- nvinfo : EIATTR_CUDA_API_VERSION
	.align		4
        /*0000*/ 	.byte	0x04, 0x37
        /*0002*/ 	.short	(.L_25 - .L_24)
.L_24:
        /*0004*/ 	.word	0x00000082


	//----- nvinfo : EIATTR_KPARAM_INFO
	.align		4
.L_25:
        /*0008*/ 	.byte	0x04, 0x17
        /*000a*/ 	.short	(.L_27 - .L_26)
.L_26:
        /*000c*/ 	.word	0x00000000
        /*0010*/ 	.short	0x0002
        /*0012*/ 	.short	0x0010
        /*0014*/ 	.byte	0x00, 0xf5, 0x21, 0x00


	//----- nvinfo : EIATTR_KPARAM_INFO
	.align		4
.L_27:
        /*0018*/ 	.byte	0x04, 0x17
        /*001a*/ 	.short	(.L_29 - .L_28)
.L_28:
        /*001c*/ 	.word	0x00000000
        /*0020*/ 	.short	0x0001
        /*0022*/ 	.short	0x0008
        /*0024*/ 	.byte	0x00, 0xf5, 0x21, 0x00


	//----- nvinfo : EIATTR_KPARAM_INFO
	.align		4
.L_29:
        /*0028*/ 	.byte	0x04, 0x17
        /*002a*/ 	.short	(.L_31 - .L_30)
.L_30:
        /*002c*/ 	.word	0x00000000
        /*0030*/ 	.short	0x0000
        /*0032*/ 	.short	0x0000
        /*0034*/ 	.byte	0x00, 0xf5, 0x21, 0x00


	//----- nvinfo : EIATTR_SPARSE_MMA_MASK
	.align		4
.L_31:
        /*0038*/ 	.byte	0x03, 0x50
        /*003a*/ 	.short	0x0000


	//----- nvinfo : EIATTR_MAXREG_COUNT
	.align		4
        /*003c*/ 	.byte	0x03, 0x1b
        /*003e*/ 	.short	0x00ff


	//----- nvinfo : EIATTR_MERCURY_ISA_VERSION
	.align		4
        /*0040*/ 	.byte	0x03, 0x5f
        /*0042*/ 	.short	0x0101


	//----- nvinfo : EIATTR_VRC_CTA_INIT_COUNT
	.align		4
        /*0044*/ 	.byte	0x02, 0x4a
	.zero		1
	.zero		1


	//----- nvinfo : EIATTR_EXIT_INSTR_OFFSETS
	.align		4
        /*0048*/ 	.byte	0x04, 0x1c
        /*004a*/ 	.short	(.L_33 - .L_32)


	//   ....[0]....
.L_32:
        /*004c*/ 	.word	0x000000d0


	//----- nvinfo : EIATTR_CBANK_PARAM_SIZE
	.align		4
.L_33:
        /*0050*/ 	.byte	0x03, 0x19
        /*0052*/ 	.short	0x0018


	//----- nvinfo : EIATTR_PARAM_CBANK
	.align		4
        /*0054*/ 	.byte	0x04, 0x0a
        /*0056*/ 	.short	(.L_35 - .L_34)
	.align		4
.L_34:
        /*0058*/ 	.word	index@(.nv.constant0._Z9addKernelPiPKiS1_)
        /*005c*/ 	.short	0x0380
        /*005e*/ 	.short	0x0018


	//----- nvinfo : EIATTR_SW_WAR
	.align		4
.L_35:
        /*0060*/ 	.byte	0x04, 0x36
        /*0062*/ 	.short	(.L_37 - .L_36)
.L_36:
        /*0064*/ 	.word	0x00000008
.L_37:


//--------------------- .nv.info._Z14eliminateOnGPUPdS_dj --------------------------
	.section	.nv.info._Z14eliminateOnGPUPdS_dj,"",@"SHT_CUDA_INFO"
	.sectionflags	@""
	.align	4


	//----- nvinfo : EIATTR_CUDA_API_VERSION
	.align		4
        /*0000*/ 	.byte	0x04, 0x37
        /*0002*/ 	.short	(.L_39 - .L_38)
.L_38:
        /*0004*/ 	.word	0x00000082


	//----- nvinfo : EIATTR_KPARAM_INFO
	.align		4
.L_39:
        /*0008*/ 	.byte	0x04, 0x17
        /*000a*/ 	.short	(.L_41 - .L_40)
.L_40:
        /*000c*/ 	.word	0x00000000
        /*0010*/ 	.short	0x0003
        /*0012*/ 	.short	0x0018
        /*0014*/ 	.byte	0x00, 0xf0, 0x11, 0x00


	//----- nvinfo : EIATTR_KPARAM_INFO
	.align		4
.L_41:
        /*0018*/ 	.byte	0x04, 0x17
        /*001a*/ 	.short	(.L_43 - .L_42)
.L_42:
        /*001c*/ 	.word	0x00000000
        /*0020*/ 	.short	0x0002
        /*0022*/ 	.short	0x0010
        /*0024*/ 	.byte	0x00, 0xf0, 0x21, 0x00


	//----- nvinfo : EIATTR_KPARAM_INFO
	.align		4
.L_43:
        /*0028*/ 	.byte	0x04, 0x17
        /*002a*/ 	.short	(.L_45 - .L_44)
.L_44:
        /*002c*/ 	.word	0x00000000
        /*0030*/ 	.short	0x0001
        /*0032*/ 	.short	0x0008
        /*0034*/ 	.byte	0x00, 0xf5, 0x21, 0x00


	//----- nvinfo : EIATTR_KPARAM_INFO
	.align		4
.L_45:
        /*0038*/ 	.byte	0x04, 0x17
        /*003a*/ 	.short	(.L_47 - .L_46)
.L_46:
        /*003c*/ 	.word	0x00000000
        /*0040*/ 	.short	0x0000
        /*0042*/ 	.short	0x0000
        /*0044*/ 	.byte	0x00, 0xf5, 0x21, 0x00


	//----- nvinfo : EIATTR_SPARSE_MMA_MASK
	.align		4
.L_47:
        /*0048*/ 	.byte	0x03, 0x50
        /*004a*/ 	.short	0x0000


	//----- nvinfo : EIATTR_MAXREG_COUNT
	.align		4
        /*004c*/ 	.byte	0x03, 0x1b
        /*004e*/ 	.short	0x00ff


	//----- nvinfo : EIATTR_MERCURY_ISA_VERSION
	.align		4
        /*0050*/ 	.byte	0x03, 0x5f
        /*0052*/ 	.short	0x0101


	//----- nvinfo : EIATTR_VRC_CTA_INIT_COUNT
	.align		4
        /*0054*/ 	.byte	0x02, 0x4a
	.zero		1
	.zero		1


	//----- nvinfo : EIATTR_EXIT_INSTR_OFFSETS
	.align		4
        /*0058*/ 	.byte	0x04, 0x1c
        /*005a*/ 	.short	(.L_49 - .L_48)


	//   ....[0]....
.L_48:
        /*005c*/ 	.word	0x00000070


	//   ....[1]....
        /*0060*/ 	.word	0x00000120


	//----- nvinfo : EIATTR_CBANK_PARAM_SIZE
	.align		4
.L_49:
        /*0064*/ 	.byte	0x03, 0x19
        /*0066*/ 	.short	0x001c


	//----- nvinfo : EIATTR_PARAM_CBANK
	.align		4
        /*0068*/ 	.byte	0x04, 0x0a
        /*006a*/ 	.short	(.L_51 - .L_50)
	.align		4
.L_50:
        /*006c*/ 	.word	index@(.nv.constant0._Z14eliminateOnGPUPdS_dj)
        /*0070*/ 	.short	0x0380
        /*0072*/ 	.short	0x001c


	//----- nvinfo : EIATTR_SW_WAR
	.align		4
.L_51:
        /*0074*/ 	.byte	0x04, 0x36
        /*0076*/ 	.short	(.L_53 - .L_52)
.L_52:
        /*0078*/ 	.word	0x00000008
.L_53:


//--------------------- .nv.info._Z11swapVectorsPdS_j --------------------------
	.section	.nv.info._Z11swapVectorsPdS_j,"",@"SHT_CUDA_INFO"
	.sectionflags	@""
	.align	4


	//----- nvinfo : EIATTR_CUDA_API_VERSION
	.align		4
        /*0000*/ 	.byte	0x04, 0x37
        /*0002*/ 	.short	(.L_55 - .L_54)
.L_54:
        /*0004*/ 	.word	0x00000082


	//----- nvinfo : EIATTR_KPARAM_INFO
	.align		4
.L_55:
        /*0008*/ 	.byte	0x04, 0x17
        /*000a*/ 	.short	(.L_57 - .L_56)
.L_56:
        /*000c*/ 	.word	0x00000000
        /*0010*/ 	.short	0x0002
        /*0012*/ 	.short	0x0010
        /*0014*/ 	.byte	0x00, 0xf0, 0x11, 0x00


	//----- nvinfo : EIATTR_KPARAM_INFO
	.align		4
.L_57:
        /*0018*/ 	.byte	0x04, 0x17
        /*001a*/ 	.short	(.L_59 - .L_58)
.L_58:
        /*001c*/ 	.word	0x00000000
        /*0020*/ 	.short	0x0001
        /*0022*/ 	.short	0x0008
        /*0024*/ 	.byte	0x00, 0xf5, 0x21, 0x00


	//----- nvinfo : EIATTR_KPARAM_INFO
	.align		4
.L_59:
        /*0028*/ 	.byte	0x04, 0x17
        /*002a*/ 	.short	(.L_61 - .L_60)
.L_60:
        /*002c*/ 	.word	0x00000000
        /*0030*/ 	.short	0x0000
        /*0032*/ 	.short	0x0000
        /*0034*/ 	.byte	0x00, 0xf5, 0x21, 0x00


	//----- nvinfo : EIATTR_SPARSE_MMA_MASK
	.align		4
.L_61:
        /*0038*/ 	.byte	0x03, 0x50
        /*003a*/ 	.short	0x0000


	//----- nvinfo : EIATTR_MAXREG_COUNT
	.align		4
        /*003c*/ 	.byte	0x03, 0x1b
        /*003e*/ 	.short	0x00ff


	//----- nvinfo : EIATTR_MERCURY_ISA_VERSION
	.align		4
        /*0040*/ 	.byte	0x03, 0x5f
        /*0042*/ 	.short	0x0101


	//----- nvinfo : EIATTR_VRC_CTA_INIT_COUNT
	.align		4
        /*0044*/ 	.byte	0x02, 0x4a
	.zero		1
	.zero		1


	//----- nvinfo : EIATTR_EXIT_INSTR_OFFSETS
	.align		4
        /*0048*/ 	.byte	0x04, 0x1c
        /*004a*/ 	.short	(.L_63 - .L_62)


	//   ....[0]....
.L_62:
        /*004c*/ 	.word	0x00000070


	//   ....[1]....
        /*0050*/ 	.word	0x00000110


	//----- nvinfo : EIATTR_CBANK_PARAM_SIZE
	.align		4
.L_63:
        /*0054*/ 	.byte	0x03, 0x19
        /*0056*/ 	.short	0x0014


	//----- nvinfo : EIATTR_PARAM_CBANK
	.align		4
        /*0058*/ 	.byte	0x04, 0x0a
        /*005a*/ 	.short	(.L_65 - .L_64)
	.align		4
.L_64:
        /*005c*/ 	.word	index@(.nv.constant0._Z11swapVectorsPdS_j)
        /*0060*/ 	.short	0x0380
        /*0062*/ 	.short	0x0014


	//----- nvinfo : EIATTR_SW_WAR
	.align		4
.L_65:
        /*0064*/ 	.byte	0x04, 0x36
        /*0066*/ 	.short	(.L_67 - .L_66)
.L_66:
        /*0068*/ 	.word	0x00000008
.L_67:


//--------------------- .nv.info._Z12reduceForMaxPdS_j --------------------------
	.section	.nv.info._Z12reduceForMaxPdS_j,"",@"SHT_CUDA_INFO"
	.sectionflags	@""
	.align	4


	//----- nvinfo : EIATTR_CUDA_API_VERSION
	.align		4
        /*0000*/ 	.byte	0x04, 0x37
        /*0002*/ 	.short	(.L_69 - .L_68)
.L_68:
        /*0004*/ 	.word	0x00000082


	//----- nvinfo : EIATTR_KPARAM_INFO
	.align		4
.L_69:
        /*0008*/ 	.byte	0x04, 0x17
        /*000a*/ 	.short	(.L_71 - .L_70)
.L_70:
        /*000c*/ 	.word	0x00000000
        /*0010*/ 	.short	0x0002
        /*0012*/ 	.short	0x0010
        /*0014*/ 	.byte	0x00, 0xf0, 0x11, 0x00


	//----- nvinfo : EIATTR_KPARAM_INFO
	.align		4
.L_71:
        /*0018*/ 	.byte	0x04, 0x17
        /*001a*/ 	.short	(.L_73 - .L_72)
.L_72:
        /*001c*/ 	.word	0x00000000
        /*0020*/ 	.short	0x0001
        /*0022*/ 	.short	0x0008
        /*0024*/ 	.byte	0x00, 0xf5, 0x21, 0x00


	//----- nvinfo : EIATTR_KPARAM_INFO
	.align		4
.L_73:
        /*0028*/ 	.byte	0x04, 0x17
        /*002a*/ 	.short	(.L_75 - .L_74)
.L_74:
        /*002c*/ 	.word	0x00000000
        /*0030*/ 	.short	0x0000
        /*0032*/ 	.short	0x0000
        /*0034*/ 	.byte	0x00, 0xf5, 0x21, 0x00


	//----- nvinfo : EIATTR_SPARSE_MMA_MASK
	.align		4
.L_75:
        /*0038*/ 	.byte	0x03, 0x50
        /*003a*/ 	.short	0x0000


	//----- nvinfo : EIATTR_MAXREG_COUNT
	.align		4
        /*003c*/ 	.byte	0x03, 0x1b
        /*003e*/ 	.short	0x00ff


	//----- nvinfo : EIATTR_NUM_BARRIERS
	.align		4
        /*0040*/ 	.byte	0x02, 0x4c
        /*0042*/ 	.byte	0x01
	.zero		1


	//----- nvinfo : EIATTR_MERCURY_ISA_VERSION
	.align		4
        /*0044*/ 	.byte	0x03, 0x5f
        /*0046*/ 	.short	0x0101


	//----- nvinfo : EIATTR_VRC_CTA_INIT_COUNT
	.align		4
        /*0048*/ 	.byte	0x02, 0x4a
	.zero		1
	.zero		1


	//----- nvinfo : EIATTR_EXIT_INSTR_OFFSETS
	.align		4
        /*004c*/ 	.byte	0x04, 0x1c
        /*004e*/ 	.short	(.L_77 - .L_76)


	//   ....[0]....
.L_76:
        /*0050*/ 	.word	0x000000a0


	//   ....[1]....
        /*0054*/ 	.word	0x00000260


	//   ....[2]....
        /*0058*/ 	.word	0x000002b0


	//----- nvinfo : EIATTR_CRS_STACK_SIZE
	.align		4
.L_77:
        /*005c*/ 	.byte	0x04, 0x1e
        /*005e*/ 	.short	(.L_79 - .L_78)
.L_78:
        /*0060*/ 	.word	0x00000000


	//----- nvinfo : EIATTR_CBANK_PARAM_SIZE
	.align		4
.L_79:
        /*0064*/ 	.byte	0x03, 0x19
        /*0066*/ 	.short	0x0014


	//----- nvinfo : EIATTR_PARAM_CBANK
	.align		4
        /*0068*/ 	.byte	0x04, 0x0a
        /*006a*/ 	.short	(.L_81 - .L_80)
	.align		4
.L_80:
        /*006c*/ 	.word	index@(.nv.constant0._Z12reduceForMaxPdS_j)
        /*0070*/ 	.short	0x0380
        /*0072*/ 	.short	0x0014


	//----- nvinfo : EIATTR_SW_WAR
	.align		4
.L_81:
        /*0074*/ 	.byte	0x04, 0x36
        /*0076*/ 	.short	(.L_83 - .L_82)
.L_82:
        /*0078*/ 	.word	0x00000008
.L_83:


//--------------------- .nv.callgraph             --------------------------
	.section	.nv.callgraph,"",@"SHT_CUDA_CALLGRAPH"
	.align	4
	.sectionentsize	8
	.align		4
        /*0000*/ 	.word	0x00000000
	.align		4
        /*0004*/ 	.word	0xffffffff
	.align		4
        /*0008*/ 	.word	0x00000000
	.align		4
        /*000c*/ 	.word	0xfffffffe
	.align		4
        /*0010*/ 	.word	0x00000000
	.align		4
        /*0014*/ 	.word	0xfffffffd
	.align		4
        /*0018*/ 	.word	0x00000000
	.align		4
        /*001c*/ 	.word	0xfffffffc


//--------------------- .text._Z9addKernelPiPKiS1_ --------------------------
	.section	.text._Z9addKernelPiPKiS1_,"ax",@progbits
	.align	128
        .global         _Z9addKernelPiPKiS1_
        .type           _Z9addKernelPiPKiS1_,@function
        .size           _Z9addKernelPiPKiS1_,(.L_x_8 - _Z9addKernelPiPKiS1_)
        .other          _Z9addKernelPiPKiS1_,@"STO_CUDA_ENTRY STV_DEFAULT"
_Z9addKernelPiPKiS1_:
.text._Z9addKernelPiPKiS1_:
[----:B------:R-:W-:Y:S01]  /*0000*/  LDC R1, c[0x0][0x37c] ;  /* 0x0000df00ff017b82 */ /* 0x000fe20000000800 */
[----:B------:R-:W0:Y:S07]  /*0010*/  S2R R9, SR_TID.X ;  /* 0x0000000000097919 */ /* 0x000e2e0000002100 */
[----:B------:R-:W0:Y:S01]  /*0020*/  LDC.64 R2, c[0x0][0x388] ;  /* 0x0000e200ff027b82 */ /* 0x000e220000000a00 */
[----:B------:R-:W1:Y:S07]  /*0030*/  LDCU.64 UR4, c[0x0][0x358] ;  /* 0x00006b00ff0477ac */ /* 0x000e6e0008000a00 */
[----:B------:R-:W2:Y:S08]  /*0040*/  LDC.64 R4, c[0x0][0x390] ;  /* 0x0000e400ff047b82 */ /* 0x000eb00000000a00 */
[----:B------:R-:W3:Y:S01]  /*0050*/  LDC.64 R6, c[0x0][0x380] ;  /* 0x0000e000ff067b82 */ /* 0x000ee20000000a00 */
[----:B0-----:R-:W-:-:S04]  /*0060*/  IMAD.WIDE.U32 R2, R9, 0x4, R2 ;  /* 0x0000000409027825 */ /* 0x001fc800078e0002 */
[C---:B--2---:R-:W-:Y:S02]  /*0070*/  IMAD.WIDE.U32 R4, R9.reuse, 0x4, R4 ;  /* 0x0000000409047825 */ /* 0x044fe400078e0004 */
[----:B-1----:R-:W2:Y:S04]  /*0080*/  LDG.E R2, desc[UR4][R2.64] ;  /* 0x0000000402027981 */ /* 0x002ea8000c1e1900 */
[----:B------:R-:W2:Y:S01]  /*0090*/  LDG.E R5, desc[UR4][R4.64] ;  /* 0x0000000404057981 */ /* 0x000ea2000c1e1900 */
[----:B---3--:R-:W-:Y:S01]  /*00a0*/  IMAD.WIDE.U32 R6, R9, 0x4, R6 ;  /* 0x0000000409067825 */ /* 0x008fe200078e0006 */
[----:B--2---:R-:W-:-:S05]  /*00b0*/  IADD3 R9, PT, PT, R2, R5, RZ ;  /* 0x0000000502097210 */ /* 0x004fca0007ffe0ff */
[----:B------:R-:W-:Y:S01]  /*00c0*/  STG.E desc[UR4][R6.64], R9 ;  /* 0x0000000906007986 */ /* 0x000fe2000c101904 */
[----:B------:R-:W-:Y:S05]  /*00d0*/  EXIT ;  /* 0x000000000000794d */ /* 0x000fea0003800000 */
.L_x_0:
[----:B------:R-:W-:-:S00]  /*00e0*/  BRA `(.L_x_0) ;  /* 0xfffffffc00fc7947 */ /* 0x000fc0000383ffff */
[----:B------:R-:W-:-:S00]  /*00f0*/  NOP ;  /* 0x0000000000007918 */ /* 0x000fc00000000000 */
        /* <DEDUP_REMOVED lines=8> */
.L_x_8:


//--------------------- .text._Z14eliminateOnGPUPdS_dj --------------------------
	.section	.text._Z14eliminateOnGPUPdS_dj,"ax",@progbits
	.align	128
        .global         _Z14eliminateOnGPUPdS_dj
        .type           _Z14eliminateOnGPUPdS_dj,@function
        .size           _Z14eliminateOnGPUPdS_dj,(.L_x_9 - _Z14eliminateOnGPUPdS_dj)
        .other          _Z14eliminateOnGPUPdS_dj,@"STO_CUDA_ENTRY STV_DEFAULT"
_Z14eliminateOnGPUPdS_dj:
.text._Z14eliminateOnGPUPdS_dj:
[----:B------:R-:W-:Y:S01]  /*0000*/  LDC R1, c[0x0][0x37c] ;  /* 0x0000df00ff017b82 */ /* 0x000fe20000000800 */
[----:B------:R-:W0:Y:S07]  /*0010*/  S2R R0, SR_TID.X ;  /* 0x0000000000007919 */ /* 0x000e2e0000002100 */
[----:B------:R-:W0:Y:S01]  /*0020*/  S2UR UR4, SR_CTAID.X ;  /* 0x00000000000479c3 */ /* 0x000e220000002500 */
[----:B------:R-:W1:Y:S07]  /*0030*/  LDCU UR5, c[0x0][0x398] ;  /* 0x00007300ff0577ac */ /* 0x000e6e0008000800 */
[----:B------:R-:W0:Y:S02]  /*0040*/  LDC R7, c[0x0][0x360] ;  /* 0x0000d800ff077b82 */ /* 0x000e240000000800 */
[----:B0-----:R-:W-:-:S05]  /*0050*/  IMAD R7, R7, UR4, R0 ;  /* 0x0000000407077c24 */ /* 0x001fca000f8e0200 */
[----:B-1----:R-:W-:-:S13]  /*0060*/  ISETP.GE.U32.AND P0, PT, R7, UR5, PT ;  /* 0x0000000507007c0c */ /* 0x002fda000bf06070 */
[----:B------:R-:W-:Y:S05]  /*0070*/  @P0 EXIT ;  /* 0x000000000000094d */ /* 0x000fea0003800000 */
[----:B------:R-:W0:Y:S01]  /*0080*/  LDC.64 R2, c[0x0][0x380] ;  /* 0x0000e000ff027b82 */ /* 0x000e220000000a00 */
[----:B------:R-:W1:Y:S01]  /*0090*/  LDCU.64 UR4, c[0x0][0x358] ;  /* 0x00006b00ff0477ac */ /* 0x000e620008000a00 */
[----:B------:R-:W2:Y:S06]  /*00a0*/  LDCU.64 UR6, c[0x0][0x390] ;  /* 0x00007200ff0677ac */ /* 0x000eac0008000a00 */
[----:B------:R-:W3:Y:S01]  /*00b0*/  LDC.64 R4, c[0x0][0x388] ;  /* 0x0000e200ff047b82 */ /* 0x000ee20000000a00 */
[----:B0-----:R-:W-:-:S06]  /*00c0*/  IMAD.WIDE.U32 R2, R7, 0x8, R2 ;  /* 0x0000000807027825 */ /* 0x001fcc00078e0002 */
[----:B-1----:R-:W2:Y:S01]  /*00d0*/  LDG.E.64 R2, desc[UR4][R2.64] ;  /* 0x0000000402027981 */ /* 0x002ea2000c1e1b00 */
[----:B---3--:R-:W-:-:S05]  /*00e0*/  IMAD.WIDE.U32 R4, R7, 0x8, R4 ;  /* 0x0000000807047825 */ /* 0x008fca00078e0004 */
[----:B------:R-:W2:Y:S02]  /*00f0*/  LDG.E.64 R6, desc[UR4][R4.64] ;  /* 0x0000000404067981 */ /* 0x000ea4000c1e1b00 */
[----:B--2---:R-:W-:-:S07]  /*0100*/  DFMA R6, -R2, UR6, R6 ;  /* 0x0000000602067c2b */ /* 0x004fce0008000106 */
[----:B------:R-:W-:Y:S01]  /*0110*/  STG.E.64 desc[UR4][R4.64], R6 ;  /* 0x0000000604007986 */ /* 0x000fe2000c101b04 */
[----:B------:R-:W-:Y:S05]  /*0120*/  EXIT ;  /* 0x000000000000794d */ /* 0x000fea0003800000 */
.L_x_1:
        /* <DEDUP_REMOVED lines=13> */
.L_x_9:


//--------------------- .text._Z11swapVectorsPdS_j --------------------------
	.section	.text._Z11swapVectorsPdS_j,"ax",@progbits
	.align	128
        .global         _Z11swapVectorsPdS_j
        .type           _Z11swapVectorsPdS_j,@function
        .size           _Z11swapVectorsPdS_j,(.L_x_10 - _Z11swapVectorsPdS_j)
        .other          _Z11swapVectorsPdS_j,@"STO_CUDA_ENTRY STV_DEFAULT"
_Z11swapVectorsPdS_j:
.text._Z11swapVectorsPdS_j:
        /* <DEDUP_REMOVED lines=9> */
[----:B------:R-:W1:Y:S07]  /*0090*/  LDCU.64 UR4, c[0x0][0x358] ;  /* 0x00006b00ff0477ac */ /* 0x000e6e0008000a00 */
[----:B------:R-:W2:Y:S01]  /*00a0*/  LDC.64 R2, c[0x0][0x380] ;  /* 0x0000e000ff027b82 */ /* 0x000ea20000000a00 */
[----:B0-----:R-:W-:-:S05]  /*00b0*/  IMAD.WIDE.U32 R6, R5, 0x8, R6 ;  /* 0x0000000805067825 */ /* 0x001fca00078e0006 */
[----:B-1----:R-:W3:Y:S01]  /*00c0*/  LDG.E.64 R8, desc[UR4][R6.64] ;  /* 0x0000000406087981 */ /* 0x002ee2000c1e1b00 */
[----:B--2---:R-:W-:-:S05]  /*00d0*/  IMAD.WIDE.U32 R2, R5, 0x8, R2 ;  /* 0x0000000805027825 */ /* 0x004fca00078e0002 */
[----:B------:R-:W2:Y:S04]  /*00e0*/  LDG.E.64 R4, desc[UR4][R2.64] ;  /* 0x0000000402047981 */ /* 0x000ea8000c1e1b00 */
[----:B---3--:R-:W-:Y:S04]  /*00f0*/  STG.E.64 desc[UR4][R2.64], R8 ;  /* 0x0000000802007986 */ /* 0x008fe8000c101b04 */
[----:B--2---:R-:W-:Y:S01]  /*0100*/  STG.E.64 desc[UR4][R6.64], R4 ;  /* 0x0000000406007986 */ /* 0x004fe2000c101b04 */
[----:B------:R-:W-:Y:S05]  /*0110*/  EXIT ;  /* 0x000000000000794d */ /* 0x000fea0003800000 */
.L_x_2:
        /* <DEDUP_REMOVED lines=14> */
.L_x_10:


//--------------------- .text._Z12reduceForMaxPdS_j --------------------------
	.section	.text._Z12reduceForMaxPdS_j,"ax",@progbits
	.align	128
        .global         _Z12reduceForMaxPdS_j
        .type           _Z12reduceForMaxPdS_j,@function
        .size           _Z12reduceForMaxPdS_j,(.L_x_11 - _Z12reduceForMaxPdS_j)
        .other          _Z12reduceForMaxPdS_j,@"STO_CUDA_ENTRY STV_DEFAULT"
_Z12reduceForMaxPdS_j:
.text._Z12reduceForMaxPdS_j:
[----:B------:R-:W-:Y:S01]  /*0000*/  LDC R1, c[0x0][0x37c] ;  /* 0x0000df00ff017b82 */ /* 0x000fe20000000800 */
[----:B------:R-:W0:Y:S01]  /*0010*/  S2R R11, SR_CTAID.X ;  /* 0x00000000000b7919 */ /* 0x000e220000002500 */
[----:B------:R-:W0:Y:S06]  /*0020*/  LDCU UR4, c[0x0][0x360] ;  /* 0x00006c00ff0477ac */ /* 0x000e2c0008000800 */
[----:B------:R-:W1:Y:S01]  /*0030*/  LDC.64 R2, c[0x0][0x380] ;  /* 0x0000e000ff027b82 */ /* 0x000e620000000a00 */
[----:B------:R-:W2:Y:S01]  /*0040*/  S2R R10, SR_TID.X ;  /* 0x00000000000a7919 */ /* 0x000ea20000002100 */
[----:B------:R-:W3:Y:S01]  /*0050*/  LDCU UR5, c[0x0][0x390] ;  /* 0x00007200ff0577ac */ /* 0x000ee20008000800 */
[----:B0-----:R-:W-:-:S04]  /*0060*/  IMAD R5, R11, UR4, RZ ;  /* 0x000000040b057c24 */ /* 0x001fc8000f8e02ff */
[----:B--2---:R-:W-:-:S05]  /*0070*/  IMAD.IADD R0, R5, 0x1, R10 ;  /* 0x0000000105007824 */ /* 0x004fca00078e020a */
[----:B---3--:R-:W-:Y:S01]  /*0080*/  ISETP.GE.U32.AND P0, PT, R0, UR5, PT ;  /* 0x0000000500007c0c */ /* 0x008fe2000bf06070 */
[----:B------:R-:W-:-:S12]  /*0090*/  IMAD.U32 R0, RZ, RZ, UR4 ;  /* 0x00000004ff007e24 */ /* 0x000fd8000f8e00ff */
[----:B-1----:R-:W-:Y:S05]  /*00a0*/  @P0 EXIT ;  /* 0x000000000000094d */ /* 0x002fea0003800000 */
[----:B------:R-:W-:Y:S01]  /*00b0*/  ISETP.GE.U32.AND P0, PT, R0, 0x2, PT ;  /* 0x000000020000780c */ /* 0x000fe20003f06070 */
[----:B------:R-:W0:Y:S01]  /*00c0*/  LDCU.64 UR4, c[0x0][0x358] ;  /* 0x00006b00ff0477ac */ /* 0x000e220008000a00 */
[----:B------:R-:W-:-:S11]  /*00d0*/  IMAD.WIDE.U32 R2, R5, 0x8, R2 ;  /* 0x0000000805027825 */ /* 0x000fd600078e0002 */
[----:B------:R-:W-:Y:S05]  /*00e0*/  @!P0 BRA `(.L_x_3) ;  /* 0x0000000000588947 */ /* 0x000fea0003800000 */
[----:B------:R-:W-:-:S07]  /*00f0*/  IMAD.WIDE.U32 R4, R10, 0x8, R2 ;  /* 0x000000080a047825 */ /* 0x000fce00078e0002 */
.L_x_6:
[----:B------:R-:W-:Y:S01]  /*0100*/  SHF.R.U32.HI R13, RZ, 0x1, R0 ;  /* 0x00000001ff0d7819 */ /* 0x000fe20000011600 */
[----:B------:R-:W-:Y:S03]  /*0110*/  BSSY.RECONVERGENT B0, `(.L_x_4) ;  /* 0x000000f000007945 */ /* 0x000fe60003800200 */
[----:B------:R-:W-:-:S13]  /*0120*/  ISETP.GE.U32.AND P0, PT, R10, R13, PT ;  /* 0x0000000d0a00720c */ /* 0x000fda0003f06070 */
[----:B-1----:R-:W-:Y:S05]  /*0130*/  @P0 BRA `(.L_x_5) ;  /* 0x0000000000300947 */ /* 0x002fea0003800000 */
[----:B------:R-:W-:Y:S01]  /*0140*/  IMAD.WIDE.U32 R8, R13, 0x8, R4 ;  /* 0x000000080d087825 */ /* 0x000fe200078e0004 */
[----:B0-----:R-:W2:Y:S05]  /*0150*/  LDG.E.64 R6, desc[UR4][R4.64] ;  /* 0x0000000404067981 */ /* 0x001eaa000c1e1b00 */
[----:B------:R-:W3:Y:S01]  /*0160*/  LDG.E.64 R8, desc[UR4][R8.64] ;  /* 0x0000000408087981 */ /* 0x000ee2000c1e1b00 */
[----:B--2---:R-:W-:Y:S01]  /*0170*/  MOV R12, R7 ;  /* 0x00000007000c7202 */ /* 0x004fe20000000f00 */
[----:B---3--:R-:W-:Y:S01]  /*0180*/  DSETP.MAX.AND P0, P1, |R6|, |R8|, PT ;  /* 0x400000080600722a */ /* 0x008fe2000390f200 */
[----:B------:R-:W-:Y:S01]  /*0190*/  IMAD.MOV.U32 R15, RZ, RZ, R9 ;  /* 0x000000ffff0f7224 */ /* 0x000fe200078e0009 */
[----:B------:R-:W-:-:S04]  /*01a0*/  MOV R7, R8 ;  /* 0x0000000800077202 */ /* 0x000fc80000000f00 */
[----:B------:R-:W-:Y:S02]  /*01b0*/  FSEL R17, |R12|, |R15|, P0 ;  /* 0x4000000f0c117208 */ /* 0x000fe40000000200 */
[----:B------:R-:W-:-:S06]  /*01c0*/  SEL R6, R6, R7, P0 ;  /* 0x0000000706067207 */ /* 0x000fcc0000000000 */
[----:B------:R-:W-:-:S05]  /*01d0*/  @P1 LOP3.LUT R17, R15, 0x80000, RZ, 0xfc, !PT ;  /* 0x000800000f111812 */ /* 0x000fca00078efcff */
[----:B------:R-:W-:-:S05]  /*01e0*/  IMAD.MOV.U32 R7, RZ, RZ, R17 ;  /* 0x000000ffff077224 */ /* 0x000fca00078e0011 */
[----:B------:R1:W-:Y:S02]  /*01f0*/  STG.E.64 desc[UR4][R4.64], R6 ;  /* 0x0000000604007986 */ /* 0x0003e4000c101b04 */
.L_x_5:
[----:B0-----:R-:W-:Y:S05]  /*0200*/  BSYNC.RECONVERGENT B0 ;  /* 0x0000000000007941 */ /* 0x001fea0003800200 */
.L_x_4:
[----:B------:R-:W-:Y:S01]  /*0210*/  BAR.SYNC.DEFER_BLOCKING 0x0 ;  /* 0x0000000000007b1d */ /* 0x000fe20000010000 */
[----:B------:R-:W-:Y:S02]  /*0220*/  ISETP.GT.U32.AND P0, PT, R0, 0x3, PT ;  /* 0x000000030000780c */ /* 0x000fe40003f04070 */
[----:B------:R-:W-:-:S11]  /*0230*/  MOV R0, R13 ;  /* 0x0000000d00007202 */ /* 0x000fd60000000f00 */
[----:B------:R-:W-:Y:S05]  /*0240*/  @P0 BRA `(.L_x_6) ;  /* 0xfffffffc00ac0947 */ /* 0x000fea000383ffff */
.L_x_3:
[----:B------:R-:W-:-:S13]  /*0250*/  ISETP.NE.AND P0, PT, R10, RZ, PT ;  /* 0x000000ff0a00720c */ /* 0x000fda0003f05270 */
[----:B0-----:R-:W-:Y:S05]  /*0260*/  @P0 EXIT ;  /* 0x000000000000094d */ /* 0x001fea0003800000 */
[----:B------:R-:W2:Y:S01]  /*0270*/  LDG.E.64 R2, desc[UR4][R2.64] ;  /* 0x0000000402027981 */ /* 0x000ea2000c1e1b00 */
[----:B-1----:R-:W0:Y:S02]  /*0280*/  LDC.64 R4, c[0x0][0x388] ;  /* 0x0000e200ff047b82 */ /* 0x002e240000000a00 */
[----:B0-----:R-:W-:-:S05]  /*0290*/  IMAD.WIDE.U32 R4, R11, 0x8, R4 ;  /* 0x000000080b047825 */ /* 0x001fca00078e0004 */
[----:B--2---:R-:W-:Y:S01]  /*02a0*/  STG.E.64 desc[UR4][R4.64], R2 ;  /* 0x0000000204007986 */ /* 0x004fe2000c101b04 */
[----:B------:R-:W-:Y:S05]  /*02b0*/  EXIT ;  /* 0x000000000000794d */ /* 0x000fea0003800000 */
.L_x_7:
        /* <DEDUP_REMOVED lines=12> */
.L_x_11:


//--------------------- .nv.shared.reserved.0     --------------------------
	.section	.nv.shared.reserved.0,"aw",@nobits
	.weak		__nv_reservedSMEM_offset_0_alias
	.size		__nv_reservedSMEM_offset_0_alias, 0, 64
	.other		__nv_reservedSMEM_offset_0_alias,@"STO_CUDA_RESERVED_SHARED STV_DEFAULT"
__nv_reservedSMEM_offset_0_alias:
	.zero		0
	.zero		64


//--------------------- .nv.constant0._Z9addKernelPiPKiS1_ --------------------------
	.section	.nv.constant0._Z9addKernelPiPKiS1_,"a",@progbits
	.sectionflags	@""
	.align	4
.nv.constant0._Z9addKernelPiPKiS1_:
	.zero		920


//--------------------- .nv.constant0._Z14eliminateOnGPUPdS_dj --------------------------
	.section	.nv.constant0._Z14eliminateOnGPUPdS_dj,"a",@progbits
	.sectionflags	@""
	.align	4
.nv.constant0._Z14eliminateOnGPUPdS_dj:
	.zero		924


//--------------------- .nv.constant0._Z11swapVectorsPdS_j --------------------------
	.section	.nv.constant0._Z11swapVectorsPdS_j,"a",@progbits
	.sectionflags	@""
	.align	4
.nv.constant0._Z11swapVectorsPdS_j:
	.zero		916


//--------------------- .nv.constant0._Z12reduceForMaxPdS_j --------------------------
	.section	.nv.constant0._Z12reduceForMaxPdS_j,"a",@progbits
	.sectionflags	@""
	.align	4
.nv.constant0._Z12reduceForMaxPdS_j:
	.zero		916


//--------------------- SYMBOLS --------------------------

	.type		.nv.reservedSmem.offset0,@object
	.size		.nv.reservedSmem.offset0,0x4
